	.headerflags	@"EF_CUDA_TEXMODE_UNIFIED EF_CUDA_64BIT_ADDRESS EF_CUDA_ACCELERATORS EF_CUDA_SM90 EF_CUDA_VIRTUAL_SM(EF_CUDA_SM90)"
	.elftype	@"ET_EXEC"


//--------------------- .nv.info                  --------------------------
	.section	.nv.info,"",@"SHT_CUDA_INFO"
	.align	4


	//----- nvinfo : EIATTR_REGCOUNT
	.align		4
        /*0000*/ 	.byte	0x04, 0x2f
        /*0002*/ 	.short	(.L_3 - .L_2)
	.align		4
.L_2:
        /*0004*/ 	.word	index@(triton_poi_fused__native_batch_norm_legit_no_training_cat_relu_6)
        /*0008*/ 	.word	0x00000038


	//----- nvinfo : EIATTR_MIN_STACK_SIZE
	.align		4
.L_3:
        /*000c*/ 	.byte	0x04, 0x12
        /*000e*/ 	.short	(.L_5 - .L_4)
	.align		4
.L_4:
        /*0010*/ 	.word	index@(triton_poi_fused__native_batch_norm_legit_no_training_cat_relu_6)
        /*0014*/ 	.word	0x00000000


	//----- nvinfo : EIATTR_FRAME_SIZE
	.align		4
.L_5:
        /*0018*/ 	.byte	0x04, 0x11
        /*001a*/ 	.short	(.L_7 - .L_6)
	.align		4
.L_6:
        /*001c*/ 	.word	index@(triton_poi_fused__native_batch_norm_legit_no_training_cat_relu_6)
        /*0020*/ 	.word	0x00000000


	//----- nvinfo : EIATTR_MIN_STACK_SIZE
	.align		4
.L_7:
        /*0024*/ 	.byte	0x04, 0x12
        /*0026*/ 	.short	(.L_9 - .L_8)
	.align		4
.L_8:
        /*0028*/ 	.word	index@(triton_poi_fused__native_batch_norm_legit_no_training_cat_relu_6)
        /*002c*/ 	.word	0x00000000
.L_9:


//--------------------- .nv.info.triton_poi_fused__native_batch_norm_legit_no_training_cat_relu_6 --------------------------
	.section	.nv.info.triton_poi_fused__native_batch_norm_legit_no_training_cat_relu_6,"",@"SHT_CUDA_INFO"
	.sectionflags	@""
	.align	4


	//----- nvinfo : EIATTR_CUDA_API_VERSION
	.align		4
        /*0000*/ 	.byte	0x04, 0x37
        /*0002*/ 	.short	(.L_11 - .L_10)
.L_10:
        /*0004*/ 	.word	0x0000007c


	//----- nvinfo : EIATTR_KPARAM_INFO
	.align		4
.L_11:
        /*0008*/ 	.byte	0x04, 0x17
        /*000a*/ 	.short	(.L_13 - .L_12)
.L_12:
        /*000c*/ 	.word	0x00000000
        /*0010*/ 	.short	0x0008
        /*0012*/ 	.short	0x0040
        /*0014*/ 	.byte	0x00, 0xf0, 0x11, 0x00


	//----- nvinfo : EIATTR_KPARAM_INFO
	.align		4
.L_13:
        /*0018*/ 	.byte	0x04, 0x17
        /*001a*/ 	.short	(.L_15 - .L_14)
.L_14:
        /*001c*/ 	.word	0x00000000
        /*0020*/ 	.short	0x0007
        /*0022*/ 	.short	0x0038
        /*0024*/ 	.byte	0x00, 0xf4, 0x21, 0x00


	//----- nvinfo : EIATTR_KPARAM_INFO
	.align		4
.L_15:
        /*0028*/ 	.byte	0x04, 0x17
        /*002a*/ 	.short	(.L_17 - .L_16)
.L_16:
        /*002c*/ 	.word	0x00000000
        /*0030*/ 	.short	0x0006
        /*0032*/ 	.short	0x0030
        /*0034*/ 	.byte	0x00, 0xf4, 0x21, 0x00


	//----- nvinfo : EIATTR_KPARAM_INFO
	.align		4
.L_17:
        /*0038*/ 	.byte	0x04, 0x17
        /*003a*/ 	.short	(.L_19 - .L_18)
.L_18:
        /*003c*/ 	.word	0x00000000
        /*0040*/ 	.short	0x0005
        /*0042*/ 	.short	0x0028
        /*0044*/ 	.byte	0x00, 0xf4, 0x21, 0x00


	//----- nvinfo : EIATTR_KPARAM_INFO
	.align		4
.L_19:
        /*0048*/ 	.byte	0x04, 0x17
        /*004a*/ 	.short	(.L_21 - .L_20)
.L_20:
        /*004c*/ 	.word	0x00000000
        /*0050*/ 	.short	0x0004
        /*0052*/ 	.short	0x0020
        /*0054*/ 	.byte	0x00, 0xf4, 0x21, 0x00


	//----- nvinfo : EIATTR_KPARAM_INFO
	.align		4
.L_21:
        /*0058*/ 	.byte	0x04, 0x17
        /*005a*/ 	.short	(.L_23 - .L_22)
.L_22:
        /*005c*/ 	.word	0x00000000
        /*0060*/ 	.short	0x0003
        /*0062*/ 	.short	0x0018
        /*0064*/ 	.byte	0x00, 0xf4, 0x21, 0x00


	//----- nvinfo : EIATTR_KPARAM_INFO
	.align		4
.L_23:
        /*0068*/ 	.byte	0x04, 0x17
        /*006a*/ 	.short	(.L_25 - .L_24)
.L_24:
        /*006c*/ 	.word	0x00000000
        /*0070*/ 	.short	0x0002
        /*0072*/ 	.short	0x0010
        /*0074*/ 	.byte	0x00, 0xf4, 0x21, 0x00


	//----- nvinfo : EIATTR_KPARAM_INFO
	.align		4
.L_25:
        /*0078*/ 	.byte	0x04, 0x17
        /*007a*/ 	.short	(.L_27 - .L_26)
.L_26:
        /*007c*/ 	.word	0x00000000
        /*0080*/ 	.short	0x0001
        /*0082*/ 	.short	0x0008
        /*0084*/ 	.byte	0x00, 0xf4, 0x21, 0x00


	//----- nvinfo : EIATTR_KPARAM_INFO
	.align		4
.L_27:
        /*0088*/ 	.byte	0x04, 0x17
        /*008a*/ 	.short	(.L_29 - .L_28)
.L_28:
        /*008c*/ 	.word	0x00000000
        /*0090*/ 	.short	0x0000
        /*0092*/ 	.short	0x0000
        /*0094*/ 	.byte	0x00, 0xf4, 0x21, 0x00


	//----- nvinfo : EIATTR_SPARSE_MMA_MASK
	.align		4
.L_29:
        /*0098*/ 	.byte	0x03, 0x50
        /*009a*/ 	.short	0x0000


	//----- nvinfo : EIATTR_MAXREG_COUNT
	.align		4
        /*009c*/ 	.byte	0x03, 0x1b
        /*009e*/ 	.short	0x00ff


	//----- nvinfo : EIATTR_EXIT_INSTR_OFFSETS
	.align		4
        /*00a0*/ 	.byte	0x04, 0x1c
        /*00a2*/ 	.short	(.L_31 - .L_30)


	//   ....[0]....
.L_30:
        /*00a4*/ 	.word	0x00001220


	//   ....[1]....
        /*00a8*/ 	.word	0x00001240


	//----- nvinfo : EIATTR_REQNTID
	.align		4
.L_31:
        /*00ac*/ 	.byte	0x04, 0x10
        /*00ae*/ 	.short	(.L_33 - .L_32)
.L_32:
        /*00b0*/ 	.word	0x00000080
        /*00b4*/ 	.word	0x00000001
        /*00b8*/ 	.word	0x00000001


	//----- nvinfo : EIATTR_CBANK_PARAM_SIZE
	.align		4
.L_33:
        /*00bc*/ 	.byte	0x03, 0x19
        /*00be*/ 	.short	0x0044


	//----- nvinfo : EIATTR_PARAM_CBANK
	.align		4
        /*00c0*/ 	.byte	0x04, 0x0a
        /*00c2*/ 	.short	(.L_35 - .L_34)
	.align		4
.L_34:
        /*00c4*/ 	.word	index@(.nv.constant0.triton_poi_fused__native_batch_norm_legit_no_training_cat_relu_6)
        /*00c8*/ 	.short	0x0210
        /*00ca*/ 	.short	0x0044


	//----- nvinfo : EIATTR_SW_WAR
	.align		4
.L_35:
        /*00cc*/ 	.byte	0x04, 0x36
        /*00ce*/ 	.short	(.L_37 - .L_36)
.L_36:
        /*00d0*/ 	.word	0x00000008
.L_37:


//--------------------- .nv.callgraph             --------------------------
	.section	.nv.callgraph,"",@"SHT_CUDA_CALLGRAPH"
	.align	4
	.sectionentsize	8
	.align		4
        /*0000*/ 	.word	0x00000000
	.align		4
        /*0004*/ 	.word	0xffffffff
	.align		4
        /*0008*/ 	.word	0x00000000
	.align		4
        /*000c*/ 	.word	0xfffffffe
	.align		4
        /*0010*/ 	.word	0x00000000
	.align		4
        /*0014*/ 	.word	0xfffffffd
	.align		4
        /*0018*/ 	.word	0x00000000
	.align		4
        /*001c*/ 	.word	0xfffffffc


//--------------------- .nv.constant4             --------------------------
	.section	.nv.constant4,"a",@progbits
	.align	8
	.align		8
.nv.constant4:
        /*0000*/ 	.dword	_$_str
	.align		8
        /*0008*/ 	.dword	_$_str_$_2


//--------------------- .text.triton_poi_fused__native_batch_norm_legit_no_training_cat_relu_6 --------------------------
	.section	.text.triton_poi_fused__native_batch_norm_legit_no_training_cat_relu_6,"ax",@progbits
	.align	128
        .global         triton_poi_fused__native_batch_norm_legit_no_training_cat_relu_6
        .type           triton_poi_fused__native_batch_norm_legit_no_training_cat_relu_6,@function
        .size           triton_poi_fused__native_batch_norm_legit_no_training_cat_relu_6,(.L_x_1 - triton_poi_fused__native_batch_norm_legit_no_training_cat_relu_6)
        .other          triton_poi_fused__native_batch_norm_legit_no_training_cat_relu_6,@"STO_CUDA_ENTRY STV_DEFAULT"
triton_poi_fused__native_batch_norm_legit_no_training_cat_relu_6:
.text.triton_poi_fused__native_batch_norm_legit_no_training_cat_relu_6:
[----:B------:R-:W0:Y:S01]  /*0000*/  LDC R1, c[0x0][0x28] ;  /* 0x00000a00ff017b82 */ /* 0x000e220000000800 */
[----:B------:R-:W1:Y:S07]  /*0010*/  S2R R0, SR_TID.X ;  /* 0x0000000000007919 */ /* 0x000e6e0000002100 */
[----:B------:R-:W2:Y:S01]  /*0020*/  LDC.64 R2, c[0x0][0x228] ;  /* 0x00008a00ff027b82 */ /* 0x000ea20000000a00 */
[----:B------:R-:W-:Y:S01]  /*0030*/  CS2R R10, SRZ ;  /* 0x00000000000a7805 */ /* 0x000fe2000001ff00 */
[----:B------:R-:W-:Y:S01]  /*0040*/  ULDC.64 UR4, c[0x0][0x208] ;  /* 0x0000820000047ab9 */ /* 0x000fe20000000a00 */
[----:B------:R-:W3:Y:S01]  /*0050*/  S2R R5, SR_CTAID.X ;  /* 0x0000000000057919 */ /* 0x000ee20000002500 */
[----:B------:R-:W-:-:S02]  /*0060*/  IMAD.MOV.U32 R12, RZ, RZ, RZ ;  /* 0x000000ffff0c7224 */ /* 0x000fc400078e00ff */
[----:B------:R-:W-:Y:S02]  /*0070*/  IMAD.MOV.U32 R26, RZ, RZ, RZ ;  /* 0x000000ffff1a7224 */ /* 0x000fe400078e00ff */
[----:B------:R-:W-:Y:S01]  /*0080*/  IMAD.MOV.U32 R23, RZ, RZ, RZ ;  /* 0x000000ffff177224 */ /* 0x000fe200078e00ff */
[----:B------:R-:W4:Y:S01]  /*0090*/  LDC.64 R24, c[0x0][0x220] ;  /* 0x00008800ff187b82 */ /* 0x000f220000000a00 */
[----:B------:R-:W-:-:S07]  /*00a0*/  IMAD.MOV.U32 R45, RZ, RZ, 0x3e800000 ;  /* 0x3e800000ff2d7424 */ /* 0x000fce00078e00ff */
[----:B------:R-:W5:Y:S01]  /*00b0*/  LDC.64 R16, c[0x0][0x230] ;  /* 0x00008c00ff107b82 */ /* 0x000f620000000a00 */
[----:B------:R-:W-:Y:S01]  /*00c0*/  IMAD.MOV.U32 R35, RZ, RZ, RZ ;  /* 0x000000ffff237224 */ /* 0x000fe200078e00ff */
[----:B------:R-:W-:Y:S02]  /*00d0*/  CS2R R36, SRZ ;  /* 0x0000000000247805 */ /* 0x000fe4000001ff00 */
[----:B------:R-:W-:Y:S01]  /*00e0*/  CS2R R38, SRZ ;  /* 0x0000000000267805 */ /* 0x000fe2000001ff00 */
[----:B------:R-:W-:Y:S01]  /*00f0*/  IMAD.MOV.U32 R46, RZ, RZ, RZ ;  /* 0x000000ffff2e7224 */ /* 0x000fe200078e00ff */
[----:B------:R-:W-:Y:S02]  /*0100*/  CS2R R40, SRZ ;  /* 0x0000000000287805 */ /* 0x000fe4000001ff00 */
[----:B------:R-:W2:Y:S01]  /*0110*/  LDC.64 R52, c[0x0][0x210] ;  /* 0x00008400ff347b82 */ /* 0x000ea20000000a00 */
[----:B------:R-:W-:Y:S01]  /*0120*/  CS2R R42, SRZ ;  /* 0x00000000002a7805 */ /* 0x000fe2000001ff00 */
[----:B------:R-:W-:Y:S01]  /*0130*/  IMAD.MOV.U32 R44, RZ, RZ, RZ ;  /* 0x000000ffff2c7224 */ /* 0x000fe200078e00ff */
[----:B------:R-:W-:Y:S01]  /*0140*/  ULDC.64 UR6, c[0x0][0x218] ;  /* 0x0000860000067ab9 */ /* 0x000fe20000000a00 */
[----:B-1----:R-:W-:Y:S01]  /*0150*/  IMAD.SHL.U32 R0, R0, 0x4, RZ ;  /* 0x0000000400007824 */ /* 0x002fe200078e00ff */
[----:B---3--:R-:W-:-:S04]  /*0160*/  SHF.R.S32.HI R4, RZ, 0x15, R5 ;  /* 0x00000015ff047819 */ /* 0x008fc80000011405 */
[----:B------:R-:W-:Y:S02]  /*0170*/  LOP3.LUT R0, R0, 0x1fc, RZ, 0xc0, !PT ;  /* 0x000001fc00007812 */ /* 0x000fe400078ec0ff */
[----:B------:R-:W-:-:S03]  /*0180*/  SGXT R4, R4, 0x1 ;  /* 0x000000010404781a */ /* 0x000fc60000000200 */
[----:B------:R-:W-:-:S04]  /*0190*/  IMAD R5, R5, 0x400, R0 ;  /* 0x0000040005057824 */ /* 0x000fc800078e0200 */
[C---:B------:R-:W-:Y:S01]  /*01a0*/  VIADD R47, R5.reuse, 0x200 ;  /* 0x00000200052f7836 */ /* 0x040fe20000000000 */
[C---:B------:R-:W-:Y:S02]  /*01b0*/  LEA.HI R0, R4.reuse, R5, RZ, 0x6 ;  /* 0x0000000504007211 */ /* 0x040fe400078f30ff */
[----:B------:R-:W-:Y:S02]  /*01c0*/  ISETP.GE.AND P1, PT, R5, 0x11700, PT ;  /* 0x000117000500780c */ /* 0x000fe40003f26270 */
[----:B------:R-:W-:Y:S02]  /*01d0*/  SHF.R.S32.HI R27, RZ, 0x6, R0 ;  /* 0x00000006ff1b7819 */ /* 0x000fe40000011400 */
[----:B------:R-:W-:-:S03]  /*01e0*/  LEA.HI R4, R4, R47, RZ, 0x6 ;  /* 0x0000002f04047211 */ /* 0x000fc600078f30ff */
[----:B------:R-:W-:-:S05]  /*01f0*/  IMAD.HI R6, R27, 0x3ab95901, RZ ;  /* 0x3ab959011b067827 */ /* 0x000fca00078e02ff */
[----:B------:R-:W-:-:S04]  /*0200*/  SHF.R.U32.HI R7, RZ, 0x1f, R6 ;  /* 0x0000001fff077819 */ /* 0x000fc80000011606 */
[----:B------:R-:W-:Y:S02]  /*0210*/  LEA.HI.SX32 R6, R6, R7, 0x1a ;  /* 0x0000000706067211 */ /* 0x000fe400078fd2ff */
[----:B------:R-:W-:-:S03]  /*0220*/  SHF.R.S32.HI R4, RZ, 0x6, R4 ;  /* 0x00000006ff047819 */ /* 0x000fc60000011404 */
[----:B------:R-:W-:Y:S02]  /*0230*/  IMAD R27, R6, -0x117, R27 ;  /* 0xfffffee9061b7824 */ /* 0x000fe400078e021b */
[----:B------:R-:W-:-:S04]  /*0240*/  IMAD.HI R8, R4, 0x3ab95901, RZ ;  /* 0x3ab9590104087827 */ /* 0x000fc800078e02ff */
[----:B--2---:R-:W-:Y:S01]  /*0250*/  IMAD.WIDE R6, R27, 0x4, R2 ;  /* 0x000000041b067825 */ /* 0x004fe200078e0202 */
[----:B------:R-:W-:-:S04]  /*0260*/  SHF.R.U32.HI R9, RZ, 0x1f, R8 ;  /* 0x0000001fff097819 */ /* 0x000fc80000011608 */
[----:B------:R-:W2:Y:S04]  /*0270*/  @!P1 LDG.E.EL R10, desc[UR4][R6.64] ;  /* 0x00000004060a9981 */ /* 0x000ea8000c2e1900 */
[----:B------:R-:W3:Y:S01]  /*0280*/  @!P1 LDG.E.EL R11, desc[UR4][R6.64] ;  /* 0x00000004060b9981 */ /* 0x000ee2000c2e1900 */
[----:B------:R-:W-:Y:S02]  /*0290*/  LEA.HI.SX32 R9, R8, R9, 0x1a ;  /* 0x0000000908097211 */ /* 0x000fe400078fd2ff */
[----:B------:R-:W-:Y:S01]  /*02a0*/  ISETP.GE.AND P0, PT, R47, 0x11700, PT ;  /* 0x000117002f00780c */ /* 0x000fe20003f06270 */
[----:B------:R-:W4:Y:S01]  /*02b0*/  @!P1 LDG.E.EL R12, desc[UR4][R6.64] ;  /* 0x00000004060c9981 */ /* 0x000f22000c2e1900 */
[----:B------:R-:W-:Y:S02]  /*02c0*/  IMAD.MOV.U32 R8, RZ, RZ, RZ ;  /* 0x000000ffff087224 */ /* 0x000fe400078e00ff */
[----:B------:R-:W-:-:S02]  /*02d0*/  IMAD R18, R9, -0x117, R4 ;  /* 0xfffffee909127824 */ /* 0x000fc400078e0204 */
[----:B------:R-:W-:Y:S02]  /*02e0*/  IMAD.MOV.U32 R4, RZ, RZ, RZ ;  /* 0x000000ffff047224 */ /* 0x000fe400078e00ff */
[----:B------:R-:W-:Y:S01]  /*02f0*/  IMAD.WIDE R2, R18, 0x4, R2 ;  /* 0x0000000412027825 */ /* 0x000fe200078e0202 */
[----:B------:R1:W5:Y:S04]  /*0300*/  @!P1 LDG.E.EL R8, desc[UR4][R6.64] ;  /* 0x0000000406089981 */ /* 0x000368000c2e1900 */
[----:B------:R-:W5:Y:S04]  /*0310*/  @!P0 LDG.E.EL R4, desc[UR4][R2.64] ;  /* 0x0000000402048981 */ /* 0x000f68000c2e1900 */
[----:B------:R-:W5:Y:S04]  /*0320*/  @!P0 LDG.E.EL R26, desc[UR4][R2.64] ;  /* 0x00000004021a8981 */ /* 0x000f68000c2e1900 */
[----:B------:R-:W5:Y:S01]  /*0330*/  @!P0 LDG.E.EL R23, desc[UR4][R2.64] ;  /* 0x0000000402178981 */ /* 0x000f62000c2e1900 */
[----:B------:R-:W-:Y:S01]  /*0340*/  IMAD.HI R28, R5, 0x3ab95901, RZ ;  /* 0x3ab95901051c7827 */ /* 0x000fe200078e02ff */
[----:B------:R-:W-:-:S02]  /*0350*/  LOP3.LUT R0, R0, 0xffffffc0, RZ, 0xc0, !PT ;  /* 0xffffffc000007812 */ /* 0x000fc400078ec0ff */
[----:B------:R1:W5:Y:S01]  /*0360*/  @!P0 LDG.E.EL R46, desc[UR4][R2.64] ;  /* 0x00000004022e8981 */ /* 0x000362000c2e1900 */
[----:B------:R-:W-:Y:S01]  /*0370*/  IMAD.HI R22, R47, 0x3ab95901, RZ ;  /* 0x3ab959012f167827 */ /* 0x000fe200078e02ff */
[----:B------:R-:W-:-:S03]  /*0380*/  SHF.R.U32.HI R9, RZ, 0x1f, R28 ;  /* 0x0000001fff097819 */ /* 0x000fc6000001161c */
[----:B------:R-:W-:Y:S01]  /*0390*/  IMAD.IADD R0, R5, 0x1, -R0 ;  /* 0x0000000105007824 */ /* 0x000fe200078e0a00 */
[----:B------:R-:W-:Y:S02]  /*03a0*/  LEA.HI.SX32 R28, R28, R9, 0x14 ;  /* 0x000000091c1c7211 */ /* 0x000fe400078fa2ff */
[----:B-1----:R-:W-:Y:S02]  /*03b0*/  SHF.R.U32.HI R7, RZ, 0x1f, R22 ;  /* 0x0000001fff077819 */ /* 0x002fe40000011616 */
[----:B------:R-:W-:Y:S01]  /*03c0*/  SHF.R.S32.HI R49, RZ, 0x1f, R0 ;  /* 0x0000001fff317819 */ /* 0x000fe20000011400 */
[----:B------:R-:W-:Y:S01]  /*03d0*/  IMAD R20, R28, 0x12c0, RZ ;  /* 0x000012c01c147824 */ /* 0x000fe200078e02ff */
[----:B------:R-:W-:Y:S01]  /*03e0*/  LEA.HI.SX32 R22, R22, R7, 0x14 ;  /* 0x0000000716167211 */ /* 0x000fe200078fa2ff */
[----:B------:R-:W-:-:S03]  /*03f0*/  IMAD.SHL.U32 R7, R27, 0x40, RZ ;  /* 0x000000401b077824 */ /* 0x000fc600078e00ff */
[--C-:B------:R-:W-:Y:S01]  /*0400*/  SHF.R.S32.HI R14, RZ, 0x1f, R20.reuse ;  /* 0x0000001fff0e7819 */ /* 0x100fe20000011414 */
[----:B------:R-:W-:Y:S01]  /*0410*/  IMAD R6, R22, 0x12c0, RZ ;  /* 0x000012c016067824 */ /* 0x000fe200078e02ff */
[----:B------:R-:W-:Y:S02]  /*0420*/  IADD3 R20, P2, P3, R7, R0, R20 ;  /* 0x0000000007147210 */ /* 0x000fe40007b5e014 */
[----:B------:R-:W-:Y:S01]  /*0430*/  SHF.R.S32.HI R21, RZ, 0x1f, R7 ;  /* 0x0000001fff157819 */ /* 0x000fe20000011407 */
[----:B------:R-:W-:-:S03]  /*0440*/  IMAD.SHL.U32 R7, R18, 0x40, RZ ;  /* 0x0000004012077824 */ /* 0x000fc600078e00ff */
[----:B------:R-:W-:Y:S02]  /*0450*/  IADD3.X R21, R21, R49, R14, P2, P3 ;  /* 0x0000003115157210 */ /* 0x000fe400017e640e */
[--C-:B------:R-:W-:Y:S01]  /*0460*/  IADD3 R19, P3, P5, R7, R0, R6.reuse ;  /* 0x0000000007137210 */ /* 0x100fe20007d7e006 */
[----:B------:R-:W-:Y:S01]  /*0470*/  IMAD R51, R28, -0x45c0, R5 ;  /* 0xffffba401c337824 */ /* 0x000fe200078e0205 */
[----:B------:R-:W-:Y:S01]  /*0480*/  SHF.R.S32.HI R6, RZ, 0x1f, R6 ;  /* 0x0000001fff067819 */ /* 0x000fe20000011406 */
[----:B------:R-:W1:Y:S01]  /*0490*/  LDC.64 R14, c[0x0][0x238] ;  /* 0x00008e00ff0e7b82 */ /* 0x000e620000000a00 */
[----:B------:R-:W-:-:S04]  /*04a0*/  SHF.R.S32.HI R0, RZ, 0x1f, R7 ;  /* 0x0000001fff007819 */ /* 0x000fc80000011407 */
[----:B------:R-:W-:Y:S02]  /*04b0*/  IADD3.X R49, R0, R49, R6, P3, P5 ;  /* 0x0000003100317210 */ /* 0x000fe40001fea406 */
[----:B0-----:R-:W-:Y:S01]  /*04c0*/  CS2R R2, SRZ ;  /* 0x0000000000027805 */ /* 0x001fe2000001ff00 */
[----:B------:R-:W-:Y:S02]  /*04d0*/  IMAD.MOV.U32 R29, RZ, RZ, RZ ;  /* 0x000000ffff1d7224 */ /* 0x000fe400078e00ff */
[----:B--2---:R-:W-:Y:S01]  /*04e0*/  FADD R10, R10, 9.9999997473787516356e-06 ;  /* 0x3727c5ac0a0a7421 */ /* 0x004fe20000000000 */
[----:B---3--:R-:W-:-:S05]  /*04f0*/  FADD R11, R11, 9.9999997473787516356e-06 ;  /* 0x3727c5ac0b0b7421 */ /* 0x008fca0000000000 */
[----:B------:R-:W0:Y:S01]  /*0500*/  MUFU.SQRT R10, R10 ;  /* 0x0000000a000a7308 */ /* 0x000e220000002000 */
[----:B----4-:R-:W-:-:S07]  /*0510*/  FADD R12, R12, 9.9999997473787516356e-06 ;  /* 0x3727c5ac0c0c7421 */ /* 0x010fce0000000000 */
[----:B------:R-:W2:Y:S01]  /*0520*/  MUFU.SQRT R11, R11 ;  /* 0x0000000b000b7308 */ /* 0x000ea20000002000 */
[----:B-----5:R-:W-:Y:S01]  /*0530*/  FADD R8, R8, 9.9999997473787516356e-06 ;  /* 0x3727c5ac08087421 */ /* 0x020fe20000000000 */
[----:B------:R-:W-:Y:S01]  /*0540*/  FADD R4, R4, 9.9999997473787516356e-06 ;  /* 0x3727c5ac04047421 */ /* 0x000fe20000000000 */
[----:B0-----:R-:W-:-:S05]  /*0550*/  FSETP.GT.AND P4, PT, R10, 8.50705917302346158658e+37, PT ;  /* 0x7e8000000a00780b */ /* 0x001fca0003f84000 */
[----:B------:R-:W0:Y:S01]  /*0560*/  MUFU.SQRT R12, R12 ;  /* 0x0000000c000c7308 */ /* 0x000e220000002000 */
[----:B------:R-:W-:Y:S02]  /*0570*/  FSETP.GEU.AND P2, PT, R10, 1.175494350822287508e-38, PT ;  /* 0x008000000a00780b */ /* 0x000fe40003f4e000 */
[----:B------:R-:W-:Y:S02]  /*0580*/  FSEL R0, R45, 1, P4 ;  /* 0x3f8000002d007808 */ /* 0x000fe40002000000 */
[----:B--2---:R-:W-:-:S03]  /*0590*/  FSETP.GT.AND P6, PT, R11, 8.50705917302346158658e+37, PT ;  /* 0x7e8000000b00780b */ /* 0x004fc60003fc4000 */
[----:B------:R-:W2:Y:S01]  /*05a0*/  MUFU.SQRT R8, R8 ;  /* 0x0000000800087308 */ /* 0x000ea20000002000 */
[----:B------:R-:W-:Y:S02]  /*05b0*/  FSETP.GEU.AND P5, PT, R11, 1.175494350822287508e-38, PT ;  /* 0x008000000b00780b */ /* 0x000fe40003fae000 */
[----:B------:R-:W-:Y:S01]  /*05c0*/  FSEL R7, R45, 1, P6 ;  /* 0x3f8000002d077808 */ /* 0x000fe20003000000 */
[----:B------:R-:W-:Y:S02]  /*05d0*/  @P4 FMUL R10, R10, 0.25 ;  /* 0x3e8000000a0a4820 */ /* 0x000fe40000400000 */
[----:B------:R-:W-:Y:S01]  /*05e0*/  @!P2 FMUL R0, R0, 16777216 ;  /* 0x4b8000000000a820 */ /* 0x000fe20000400000 */
[----:B0-----:R-:W-:Y:S01]  /*05f0*/  FSETP.GT.AND P3, PT, R12, 8.50705917302346158658e+37, PT ;  /* 0x7e8000000c00780b */ /* 0x001fe20003f64000 */
[----:B------:R-:W0:Y:S01]  /*0600*/  MUFU.SQRT R4, R4 ;  /* 0x0000000400047308 */ /* 0x000e220000002000 */
[----:B------:R-:W-:Y:S01]  /*0610*/  @!P2 FMUL R10, R10, 16777216 ;  /* 0x4b8000000a0aa820 */ /* 0x000fe20000400000 */
[----:B------:R-:W-:Y:S01]  /*0620*/  FSETP.GEU.AND P4, PT, R12, 1.175494350822287508e-38, PT ;  /* 0x008000000c00780b */ /* 0x000fe20003f8e000 */
[----:B------:R-:W-:Y:S01]  /*0630*/  @P6 FMUL R11, R11, 0.25 ;  /* 0x3e8000000b0b6820 */ /* 0x000fe20000400000 */
[----:B------:R-:W-:-:S02]  /*0640*/  FSEL R6, R45, 1, P3 ;  /* 0x3f8000002d067808 */ /* 0x000fc40001800000 */
[----:B------:R-:W-:Y:S01]  /*0650*/  @!P5 FMUL R7, R7, 16777216 ;  /* 0x4b8000000707d820 */ /* 0x000fe20000400000 */
[C---:B--2---:R-:W-:Y:S01]  /*0660*/  FSETP.GT.AND P2, PT, R8.reuse, 8.50705917302346158658e+37, PT ;  /* 0x7e8000000800780b */ /* 0x044fe20003f44000 */
[----:B------:R-:W-:Y:S01]  /*0670*/  @!P5 FMUL R11, R11, 16777216 ;  /* 0x4b8000000b0bd820 */ /* 0x000fe20000400000 */
[----:B------:R-:W-:Y:S01]  /*0680*/  FSETP.GEU.AND P6, PT, R8, 1.175494350822287508e-38, PT ;  /* 0x008000000800780b */ /* 0x000fe20003fce000 */
[----:B------:R-:W-:Y:S01]  /*0690*/  FADD R26, R26, 9.9999997473787516356e-06 ;  /* 0x3727c5ac1a1a7421 */ /* 0x000fe20000000000 */
[----:B------:R-:W-:Y:S01]  /*06a0*/  MUFU.RCP R31, R10 ;  /* 0x0000000a001f7308 */ /* 0x000fe20000001000 */
[----:B------:R-:W-:Y:S01]  /*06b0*/  @P3 FMUL R12, R12, 0.25 ;  /* 0x3e8000000c0c3820 */ /* 0x000fe20000400000 */
[----:B0-----:R-:W-:-:S03]  /*06c0*/  FSETP.GT.AND P5, PT, R4, 8.50705917302346158658e+37, PT ;  /* 0x7e8000000400780b */ /* 0x001fc60003fa4000 */
[----:B------:R-:W-:Y:S01]  /*06d0*/  @!P4 FMUL R12, R12, 16777216 ;  /* 0x4b8000000c0cc820 */ /* 0x000fe20000400000 */
[----:B------:R-:W-:Y:S02]  /*06e0*/  FSETP.GEU.AND P3, PT, R4, 1.175494350822287508e-38, PT ;  /* 0x008000000400780b */ /* 0x000fe40003f6e000 */
[----:B------:R-:W0:Y:S01]  /*06f0*/  MUFU.RCP R32, R11 ;  /* 0x0000000b00207308 */ /* 0x000e220000001000 */
[----:B------:R-:W-:-:S04]  /*0700*/  @P2 FMUL R8, R8, 0.25 ;  /* 0x3e80000008082820 */ /* 0x000fc80000400000 */
[----:B------:R-:W-:-:S03]  /*0710*/  @!P6 FMUL R8, R8, 16777216 ;  /* 0x4b8000000808e820 */ /* 0x000fc60000400000 */
[----:B------:R-:W2:Y:S01]  /*0720*/  MUFU.SQRT R30, R26 ;  /* 0x0000001a001e7308 */ /* 0x000ea20000002000 */
[----:B------:R-:W-:-:S04]  /*0730*/  @P5 FMUL R4, R4, 0.25 ;  /* 0x3e80000004045820 */ /* 0x000fc80000400000 */
[----:B------:R-:W-:-:S03]  /*0740*/  @!P3 FMUL R4, R4, 16777216 ;  /* 0x4b8000000404b820 */ /* 0x000fc60000400000 */
[----:B------:R3:W4:Y:S01]  /*0750*/  MUFU.RCP R33, R12 ;  /* 0x0000000c00217308 */ /* 0x0007220000001000 */
[----:B0-----:R-:W-:Y:S01]  /*0760*/  FMUL R32, R32, R7 ;  /* 0x0000000720207220 */ /* 0x001fe20000400000 */
[----:B------:R-:W-:-:S06]  /*0770*/  FADD R23, R23, 9.9999997473787516356e-06 ;  /* 0x3727c5ac17177421 */ /* 0x000fcc0000000000 */
[----:B------:R-:W0:Y:S01]  /*0780*/  MUFU.RCP R34, R8 ;  /* 0x0000000800227308 */ /* 0x000e220000001000 */
[----:B------:R-:W-:-:S07]  /*0790*/  FSEL R9, R45, 1, P2 ;  /* 0x3f8000002d097808 */ /* 0x000fce0001000000 */
[----:B------:R-:W5:Y:S01]  /*07a0*/  MUFU.RCP R10, R4 ;  /* 0x00000004000a7308 */ /* 0x000f620000001000 */
[----:B------:R-:W-:Y:S01]  /*07b0*/  FSEL R7, R45, 1, P5 ;  /* 0x3f8000002d077808 */ /* 0x000fe20002800000 */
[----:B---3--:R-:W-:-:S04]  /*07c0*/  IMAD.WIDE R12, R27, 0x4, R24 ;  /* 0x000000041b0c7825 */ /* 0x008fc800078e0218 */
[----:B------:R-:W-:Y:S01]  /*07d0*/  @!P4 FMUL R6, R6, 16777216 ;  /* 0x4b8000000606c820 */ /* 0x000fe20000400000 */
[----:B------:R-:W-:Y:S01]  /*07e0*/  @!P6 FMUL R9, R9, 16777216 ;  /* 0x4b8000000909e820 */ /* 0x000fe20000400000 */
[----:B--2---:R-:W-:Y:S01]  /*07f0*/  FSETP.GT.AND P4, PT, R30, 8.50705917302346158658e+37, PT ;  /* 0x7e8000001e00780b */ /* 0x004fe20003f84000 */
[----:B------:R-:W-:Y:S01]  /*0800*/  @!P3 FMUL R7, R7, 16777216 ;  /* 0x4b8000000707b820 */ /* 0x000fe20000400000 */
[----:B------:R-:W2:Y:S01]  /*0810*/  MUFU.SQRT R23, R23 ;  /* 0x0000001700177308 */ /* 0x000ea20000002000 */
[----:B------:R-:W-:Y:S01]  /*0820*/  FMUL R31, R31, R0 ;  /* 0x000000001f1f7220 */ /* 0x000fe20000400000 */
[----:B----4-:R-:W-:Y:S01]  /*0830*/  FMUL R33, R33, R6 ;  /* 0x0000000621217220 */ /* 0x010fe20000400000 */
[----:B0-----:R-:W-:Y:S01]  /*0840*/  FMUL R34, R34, R9 ;  /* 0x0000000922227220 */ /* 0x001fe20000400000 */
[----:B------:R-:W3:Y:S01]  /*0850*/  @!P1 LDG.E.EL R35, desc[UR4][R12.64] ;  /* 0x000000040c239981 */ /* 0x000ee2000c2e1900 */
[----:B------:R-:W-:Y:S01]  /*0860*/  CS2R R8, SRZ ;  /* 0x0000000000087805 */ /* 0x000fe2000001ff00 */
[----:B------:R-:W-:-:S02]  /*0870*/  IMAD.MOV.U32 R0, RZ, RZ, RZ ;  /* 0x000000ffff007224 */ /* 0x000fc400078e00ff */
[----:B-----5:R-:W-:Y:S01]  /*0880*/  FMUL R10, R10, R7 ;  /* 0x000000070a0a7220 */ /* 0x020fe20000400000 */
[----:B------:R-:W4:Y:S01]  /*0890*/  @!P1 LDG.E.EL R36, desc[UR4][R12.64] ;  /* 0x000000040c249981 */ /* 0x000f22000c2e1900 */
[----:B------:R-:W-:Y:S01]  /*08a0*/  CS2R R6, SRZ ;  /* 0x0000000000067805 */ /* 0x000fe2000001ff00 */
[----:B------:R-:W-:Y:S01]  /*08b0*/  IMAD.MOV.U32 R4, RZ, RZ, RZ ;  /* 0x000000ffff047224 */ /* 0x000fe200078e00ff */
[C---:B------:R-:W-:Y:S01]  /*08c0*/  FSETP.GEU.AND P5, PT, R30.reuse, 1.175494350822287508e-38, PT ;  /* 0x008000001e00780b */ /* 0x040fe20003fae000 */
[----:B------:R-:W5:Y:S04]  /*08d0*/  @!P1 LDG.E.EL R37, desc[UR4][R12.64] ;  /* 0x000000040c259981 */ /* 0x000f68000c2e1900 */
[----:B------:R0:W3:Y:S01]  /*08e0*/  @!P1 LDG.E.EL R38, desc[UR4][R12.64] ;  /* 0x000000040c269981 */ /* 0x0000e2000c2e1900 */
[----:B------:R-:W-:Y:S01]  /*08f0*/  @P4 FMUL R30, R30, 0.25 ;  /* 0x3e8000001e1e4820 */ /* 0x000fe20000400000 */
[----:B0-----:R-:W-:-:S04]  /*0900*/  IMAD.WIDE R12, R27, 0x4, R16 ;  /* 0x000000041b0c7825 */ /* 0x001fc800078e0210 */
[----:B------:R-:W-:Y:S01]  /*0910*/  IMAD.WIDE R16, R18, 0x4, R16 ;  /* 0x0000000412107825 */ /* 0x000fe200078e0210 */
[----:B--2---:R-:W-:-:S03]  /*0920*/  FSETP.GT.AND P6, PT, R23, 8.50705917302346158658e+37, PT ;  /* 0x7e8000001700780b */ /* 0x004fc60003fc4000 */
[----:B------:R-:W-:Y:S01]  /*0930*/  @!P5 FMUL R30, R30, 16777216 ;  /* 0x4b8000001e1ed820 */ /* 0x000fe20000400000 */
[----:B------:R-:W-:Y:S01]  /*0940*/  IMAD.MOV.U32 R11, RZ, RZ, RZ ;  /* 0x000000ffff0b7224 */ /* 0x000fe200078e00ff */
[----:B------:R-:W2:Y:S04]  /*0950*/  @!P0 LDG.E.EL R9, desc[UR4][R16.64] ;  /* 0x0000000410098981 */ /* 0x000ea8000c2e1900 */
[----:B------:R-:W2:Y:S04]  /*0960*/  @!P0 LDG.E.EL R6, desc[UR4][R16.64] ;  /* 0x0000000410068981 */ /* 0x000ea8000c2e1900 */
[----:B------:R-:W2:Y:S04]  /*0970*/  @!P0 LDG.E.EL R0, desc[UR4][R16.64] ;  /* 0x0000000410008981 */ /* 0x000ea8000c2e1900 */
[----:B------:R0:W2:Y:S01]  /*0980*/  @!P0 LDG.E.EL R4, desc[UR4][R16.64] ;  /* 0x0000000410048981 */ /* 0x0000a2000c2e1900 */
[----:B------:R-:W-:Y:S01]  /*0990*/  IMAD.WIDE R24, R18, 0x4, R24 ;  /* 0x0000000412187825 */ /* 0x000fe200078e0218 */
[----:B------:R-:W-:-:S02]  /*09a0*/  ISETP.GE.AND P3, PT, R27, 0xcc, PT ;  /* 0x000000cc1b00780c */ /* 0x000fc40003f66270 */
[----:B------:R-:W2:Y:S01]  /*09b0*/  @!P1 LDG.E.EL R39, desc[UR4][R12.64] ;  /* 0x000000040c279981 */ /* 0x000ea2000c2e1900 */
[----:B------:R-:W-:-:S03]  /*09c0*/  ISETP.GT.AND P2, PT, R27, 0xcb, !P1 ;  /* 0x000000cb1b00780c */ /* 0x000fc60004f44270 */
[----:B------:R-:W2:Y:S01]  /*09d0*/  @!P1 LDG.E.EL R40, desc[UR4][R12.64] ;  /* 0x000000040c289981 */ /* 0x000ea2000c2e1900 */
[----:B0-----:R-:W-:Y:S01]  /*09e0*/  IMAD R17, R28, 0x3300, R51 ;  /* 0x000033001c117824 */ /* 0x001fe200078e0233 */
[----:B------:R-:W-:Y:S02]  /*09f0*/  FSEL R51, R45, 1, P4 ;  /* 0x3f8000002d337808 */ /* 0x000fe40002000000 */
[----:B------:R-:W2:Y:S03]  /*0a00*/  @!P1 LDG.E.EL R41, desc[UR4][R12.64] ;  /* 0x000000040c299981 */ /* 0x000ea6000c2e1900 */
[----:B------:R-:W-:Y:S01]  /*0a10*/  @!P5 FMUL R51, R51, 16777216 ;  /* 0x4b8000003333d820 */ /* 0x000fe20000400000 */
[C---:B------:R-:W-:Y:S01]  /*0a20*/  FSETP.GEU.AND P5, PT, R23.reuse, 1.175494350822287508e-38, PT ;  /* 0x008000001700780b */ /* 0x040fe20003fae000 */
[----:B------:R-:W-:Y:S01]  /*0a30*/  @P6 FMUL R23, R23, 0.25 ;  /* 0x3e80000017176820 */ /* 0x000fe20000400000 */
[----:B------:R1:W2:Y:S01]  /*0a40*/  @!P1 LDG.E.EL R11, desc[UR4][R12.64] ;  /* 0x000000040c0b9981 */ /* 0x0002a2000c2e1900 */
[----:B------:R0:W0:Y:S01]  /*0a50*/  MUFU.RCP R28, R30 ;  /* 0x0000001e001c7308 */ /* 0x0000220000001000 */
[----:B------:R-:W-:-:S02]  /*0a60*/  ISETP.LT.AND P4, PT, R5, 0x11700, !P3 ;  /* 0x000117000500780c */ /* 0x000fc40005f81270 */
[----:B------:R-:W2:Y:S04]  /*0a70*/  @!P0 LDG.E.EL R3, desc[UR4][R24.64] ;  /* 0x0000000418038981 */ /* 0x000ea8000c2e1900 */
[----:B------:R-:W2:Y:S03]  /*0a80*/  @!P0 LDG.E.EL R2, desc[UR4][R24.64] ;  /* 0x0000000418028981 */ /* 0x000ea6000c2e1900 */
[----:B------:R-:W-:Y:S01]  /*0a90*/  @!P5 FMUL R23, R23, 16777216 ;  /* 0x4b8000001717d820 */ /* 0x000fe20000400000 */
[----:B------:R-:W2:Y:S01]  /*0aa0*/  @!P0 LDG.E.EL R7, desc[UR4][R24.64] ;  /* 0x0000000418078981 */ /* 0x000ea2000c2e1900 */
[----:B-1----:R-:W-:Y:S01]  /*0ab0*/  IMAD.WIDE R12, R27, 0x4, R14 ;  /* 0x000000041b0c7825 */ /* 0x002fe200078e020e */
[----:B------:R-:W-:-:S02]  /*0ac0*/  CS2R R26, SRZ ;  /* 0x00000000001a7805 */ /* 0x000fc4000001ff00 */
[----:B------:R1:W2:Y:S01]  /*0ad0*/  @!P0 LDG.E.EL R8, desc[UR4][R24.64] ;  /* 0x0000000418088981 */ /* 0x0002a2000c2e1900 */
[----:B------:R-:W-:Y:S01]  /*0ae0*/  IMAD.WIDE R14, R18, 0x4, R14 ;  /* 0x00000004120e7825 */ /* 0x000fe200078e020e */
[----:B------:R-:W1:Y:S02]  /*0af0*/  MUFU.RCP R23, R23 ;  /* 0x0000001700177308 */ /* 0x000e640000001000 */
[----:B------:R-:W2:Y:S01]  /*0b00*/  @!P1 LDG.E.EL R42, desc[UR4][R12.64] ;  /* 0x000000040c2a9981 */ /* 0x000ea2000c2e1900 */
[----:B------:R-:W-:Y:S01]  /*0b10*/  IMAD.WIDE R16, R17, 0x4, R52 ;  /* 0x0000000411107825 */ /* 0x000fe200078e0234 */
[----:B0-----:R-:W-:Y:S02]  /*0b20*/  FSEL R30, R45, 1, P6 ;  /* 0x3f8000002d1e7808 */ /* 0x001fe40003000000 */
[----:B------:R-:W2:Y:S01]  /*0b30*/  @!P1 LDG.E.EL R43, desc[UR4][R12.64] ;  /* 0x000000040c2b9981 */ /* 0x000ea2000c2e1900 */
[----:B-1----:R-:W-:-:S03]  /*0b40*/  CS2R R24, SRZ ;  /* 0x0000000000187805 */ /* 0x002fc6000001ff00 */
[----:B------:R-:W2:Y:S04]  /*0b50*/  @!P1 LDG.E.EL R44, desc[UR4][R12.64] ;  /* 0x000000040c2c9981 */ /* 0x000ea8000c2e1900 */
[----:B------:R0:W2:Y:S04]  /*0b60*/  @!P1 LDG.E.EL R24, desc[UR4][R12.64] ;  /* 0x000000040c189981 */ /* 0x0000a8000c2e1900 */
[----:B------:R-:W2:Y:S04]  /*0b70*/  @!P0 LDG.E.EL R26, desc[UR4][R14.64] ;  /* 0x000000040e1a8981 */ /* 0x000ea8000c2e1900 */
[----:B------:R-:W2:Y:S01]  /*0b80*/  @!P0 LDG.E.EL R25, desc[UR4][R14.64] ;  /* 0x000000040e198981 */ /* 0x000ea2000c2e1900 */
[----:B0-----:R-:W-:-:S03]  /*0b90*/  CS2R R12, SRZ ;  /* 0x00000000000c7805 */ /* 0x001fc6000001ff00 */
[----:B------:R-:W2:Y:S04]  /*0ba0*/  @!P0 LDG.E.EL R27, desc[UR4][R14.64] ;  /* 0x000000040e1b8981 */ /* 0x000ea8000c2e1900 */
[----:B------:R0:W2:Y:S01]  /*0bb0*/  @!P0 LDG.E.EL R29, desc[UR4][R14.64] ;  /* 0x000000040e1d8981 */ /* 0x0000a2000c2e1900 */
[----:B------:R-:W-:Y:S01]  /*0bc0*/  FMUL R28, R28, R51 ;  /* 0x000000331c1c7220 */ /* 0x000fe20000400000 */
[----:B------:R-:W-:Y:S01]  /*0bd0*/  @!P5 FMUL R30, R30, 16777216 ;  /* 0x4b8000001e1ed820 */ /* 0x000fe20000400000 */
[----:B------:R-:W-:Y:S01]  /*0be0*/  IMAD R51, R22, -0x45c0, R47 ;  /* 0xffffba4016337824 */ /* 0x000fe200078e022f */
[----:B0-----:R-:W-:-:S03]  /*0bf0*/  CS2R R14, SRZ ;  /* 0x00000000000e7805 */ /* 0x001fc6000001ff00 */
[----:B------:R-:W-:-:S03]  /*0c00*/  IMAD R51, R22, 0x3300, R51 ;  /* 0x0000330016337824 */ /* 0x000fc600078e0233 */
[----:B------:R0:W2:Y:S01]  /*0c10*/  @P4 LDG.E.128 R12, desc[UR4][R16.64] ;  /* 0x00000004100c4981 */ /* 0x0000a2000c1e1d00 */
[----:B------:R-:W-:Y:S01]  /*0c20*/  FMUL R30, R23, R30 ;  /* 0x0000001e171e7220 */ /* 0x000fe20000400000 */
[----:B------:R-:W-:Y:S02]  /*0c30*/  IMAD.MOV.U32 R22, RZ, RZ, RZ ;  /* 0x000000ffff167224 */ /* 0x000fe400078e00ff */
[----:B------:R-:W-:Y:S01]  /*0c40*/  IMAD.MOV.U32 R23, RZ, RZ, RZ ;  /* 0x000000ffff177224 */ /* 0x000fe200078e00ff */
[----:B0-----:R-:W-:-:S04]  /*0c50*/  LEA R16, P5, R20, UR6, 0x2 ;  /* 0x0000000614107c11 */ /* 0x001fc8000f8a10ff */
[----:B------:R-:W-:Y:S02]  /*0c60*/  LEA.HI.X R17, R20, UR7, R21, 0x2, P5 ;  /* 0x0000000714117c11 */ /* 0x000fe4000a8f1415 */
[----:B------:R-:W-:-:S06]  /*0c70*/  CS2R R20, SRZ ;  /* 0x0000000000147805 */ /* 0x000fcc000001ff00 */
[----:B------:R0:W3:Y:S01]  /*0c80*/  @P2 LDG.E.128 R20, desc[UR4][R16.64+-0xcc00] ;  /* 0xff34000410142981 */ /* 0x0000e2000c1e1d00 */
[----:B------:R-:W-:-:S04]  /*0c90*/  FADD R50, R46, 9.9999997473787516356e-06 ;  /* 0x3727c5ac2e327421 */ /* 0x000fc80000000000 */
[----:B------:R-:W1:Y:S02]  /*0ca0*/  MUFU.SQRT R46, R50 ;  /* 0x00000032002e7308 */ /* 0x000e640000002000 */
[C---:B-1----:R-:W-:Y:S02]  /*0cb0*/  FSETP.GT.AND P5, PT, R46.reuse, 8.50705917302346158658e+37, PT ;  /* 0x7e8000002e00780b */ /* 0x042fe40003fa4000 */
[----:B------:R-:W-:Y:S02]  /*0cc0*/  FSETP.GEU.AND P6, PT, R46, 1.175494350822287508e-38, PT ;  /* 0x008000002e00780b */ /* 0x000fe40003fce000 */
[----:B------:R-:W-:-:S09]  /*0cd0*/  FSEL R45, R45, 1, P5 ;  /* 0x3f8000002d2d7808 */ /* 0x000fd20002800000 */
[----:B------:R-:W-:Y:S01]  /*0ce0*/  @P5 FMUL R46, R46, 0.25 ;  /* 0x3e8000002e2e5820 */ /* 0x000fe20000400000 */
[----:B------:R-:W-:Y:S01]  /*0cf0*/  ISETP.GE.AND P5, PT, R18, 0xcc, PT ;  /* 0x000000cc1200780c */ /* 0x000fe20003fa6270 */
[----:B------:R-:W-:Y:S02]  /*0d00*/  @!P6 FMUL R45, R45, 16777216 ;  /* 0x4b8000002d2de820 */ /* 0x000fe40000400000 */
[----:B------:R-:W-:Y:S01]  /*0d10*/  @!P6 FMUL R46, R46, 16777216 ;  /* 0x4b8000002e2ee820 */ /* 0x000fe20000400000 */
[----:B------:R-:W-:Y:S01]  /*0d20*/  ISETP.LT.AND P6, PT, R47, 0x11700, !P5 ;  /* 0x000117002f00780c */ /* 0x000fe20006fc1270 */
[----:B------:R-:W-:Y:S01]  /*0d30*/  IMAD.WIDE R52, R51, 0x4, R52 ;  /* 0x0000000433347825 */ /* 0x000fe200078e0234 */
[----:B--2---:R-:W-:Y:S02]  /*0d40*/  SEL R48, R12, RZ, P4 ;  /* 0x000000ff0c307207 */ /* 0x004fe40002000000 */
[----:B------:R-:W-:Y:S02]  /*0d50*/  SEL R47, R13, RZ, P4 ;  /* 0x000000ff0d2f7207 */ /* 0x000fe40002000000 */
[----:B0-----:R-:W-:-:S02]  /*0d60*/  SEL R16, R14, RZ, P4 ;  /* 0x000000ff0e107207 */ /* 0x001fc40002000000 */
[----:B------:R-:W-:Y:S02]  /*0d70*/  SEL R17, R15, RZ, P4 ;  /* 0x000000ff0f117207 */ /* 0x000fe40002000000 */
[----:B------:R-:W-:-:S04]  /*0d80*/  LEA R50, P4, R19, UR6, 0x2 ;  /* 0x0000000613327c11 */ /* 0x000fc8000f8810ff */
[----:B------:R-:W-:Y:S02]  /*0d90*/  LEA.HI.X R51, R19, UR7, R49, 0x2, P4 ;  /* 0x0000000713337c11 */ /* 0x000fe4000a0f1431 */
[----:B------:R-:W-:Y:S02]  /*0da0*/  ISETP.GT.AND P4, PT, R18, 0xcb, !P0 ;  /* 0x000000cb1200780c */ /* 0x000fe40004784270 */
[----:B------:R-:W-:Y:S02]  /*0db0*/  CS2R R12, SRZ ;  /* 0x00000000000c7805 */ /* 0x000fe4000001ff00 */
[----:B------:R-:W-:Y:S02]  /*0dc0*/  CS2R R14, SRZ ;  /* 0x00000000000e7805 */ /* 0x000fe4000001ff00 */
[----:B---3--:R-:W-:-:S04]  /*0dd0*/  SEL R19, R22, RZ, P2 ;  /* 0x000000ff16137207 */ /* 0x008fc80001000000 */
[----:B------:R0:W2:Y:S01]  /*0de0*/  @P6 LDG.E.128 R12, desc[UR4][R52.64] ;  /* 0x00000004340c6981 */ /* 0x0000a2000c1e1d00 */
[----:B------:R-:W-:Y:S02]  /*0df0*/  SEL R18, R23, RZ, P2 ;  /* 0x000000ff17127207 */ /* 0x000fe40001000000 */
[----:B------:R-:W-:Y:S02]  /*0e00*/  SEL R22, R16, R19, !P3 ;  /* 0x0000001310167207 */ /* 0x000fe40005800000 */
[----:B------:R-:W-:Y:S02]  /*0e10*/  SEL R23, R17, R18, !P3 ;  /* 0x0000001211177207 */ /* 0x000fe40005800000 */
[----:B------:R-:W-:Y:S02]  /*0e20*/  CS2R R16, SRZ ;  /* 0x0000000000107805 */ /* 0x000fe4000001ff00 */
[----:B------:R-:W-:-:S06]  /*0e30*/  CS2R R18, SRZ ;  /* 0x0000000000127805 */ /* 0x000fcc000001ff00 */
[----:B------:R-:W3:Y:S01]  /*0e40*/  @P4 LDG.E.128 R16, desc[UR4][R50.64+-0xcc00] ;  /* 0xff34000432104981 */ /* 0x000ee2000c1e1d00 */
[----:B------:R-:W-:Y:S02]  /*0e50*/  SEL R49, R20, RZ, P2 ;  /* 0x000000ff14317207 */ /* 0x000fe40001000000 */
[----:B0-----:R-:W-:Y:S02]  /*0e60*/  SEL R52, R21, RZ, P2 ;  /* 0x000000ff15347207 */ /* 0x001fe40001000000 */
[----:B------:R-:W-:Y:S02]  /*0e70*/  SEL R20, R48, R49, !P3 ;  /* 0x0000003130147207 */ /* 0x000fe40005800000 */
[----:B------:R-:W-:Y:S01]  /*0e80*/  SEL R21, R47, R52, !P3 ;  /* 0x000000342f157207 */ /* 0x000fe20005800000 */
[----:B------:R-:W-:Y:S02]  /*0e90*/  FADD R47, R23, -R38 ;  /* 0x80000026172f7221 */ /* 0x000fe40000000000 */
[----:B------:R-:W-:-:S02]  /*0ea0*/  FADD R38, R20, -R35 ;  /* 0x8000002314267221 */ /* 0x000fc40000000000 */
[----:B----4-:R-:W-:Y:S01]  /*0eb0*/  FADD R35, R21, -R36 ;  /* 0x8000002415237221 */ /* 0x010fe20000000000 */
[----:B-----5:R-:W-:Y:S01]  /*0ec0*/  FADD R48, R22, -R37 ;  /* 0x8000002516307221 */ /* 0x020fe20000000000 */
[----:B------:R-:W-:Y:S02]  /*0ed0*/  FMUL R37, R34, R47 ;  /* 0x0000002f22257220 */ /* 0x000fe40000400000 */
[----:B------:R-:W-:Y:S01]  /*0ee0*/  FMUL R36, R32, R35 ;  /* 0x0000002320247220 */ /* 0x000fe20000400000 */
[----:B------:R-:W-:Y:S01]  /*0ef0*/  FMUL R47, R33, R48 ;  /* 0x00000030212f7220 */ /* 0x000fe20000400000 */
[----:B------:R-:W0:Y:S01]  /*0f00*/  LDC.64 R34, c[0x0][0x240] ;  /* 0x00009000ff227b82 */ /* 0x000e220000000a00 */
[----:B------:R-:W1:Y:S07]  /*0f10*/  MUFU.RCP R46, R46 ;  /* 0x0000002e002e7308 */ /* 0x000e6e0000001000 */
[----:B------:R-:W4:Y:S01]  /*0f20*/  LDC.64 R32, c[0x0][0x248] ;  /* 0x00009200ff207b82 */ /* 0x000f220000000a00 */
[----:B------:R-:W-:Y:S01]  /*0f30*/  FMUL R31, R31, R38 ;  /* 0x000000261f1f7220 */ /* 0x000fe20000400000 */
[----:B------:R-:W-:Y:S01]  /*0f40*/  FFMA R40, R36, R40, R43 ;  /* 0x0000002824287223 */ /* 0x000fe2000000002b */
[----:B------:R-:W-:Y:S01]  /*0f50*/  FFMA R41, R47, R41, R44 ;  /* 0x000000292f297223 */ /* 0x000fe2000000002c */
[----:B------:R-:W-:Y:S01]  /*0f60*/  FFMA R24, R37, R11, R24 ;  /* 0x0000000b25187223 */ /* 0x000fe20000000018 */
[----:B------:R-:W-:Y:S01]  /*0f70*/  FFMA R39, R31, R39, R42 ;  /* 0x000000271f277223 */ /* 0x000fe2000000002a */
[----:B-1----:R-:W-:-:S03]  /*0f80*/  FMUL R45, R46, R45 ;  /* 0x0000002d2e2d7220 */ /* 0x002fc60000400000 */
[----:B------:R-:W-:Y:S02]  /*0f90*/  FSETP.GEU.AND P2, PT, R24, RZ, PT ;  /* 0x000000ff1800720b */ /* 0x000fe40003f4e000 */
[----:B------:R-:W-:Y:S01]  /*0fa0*/  FSETP.GEU.AND P3, PT, R41, RZ, PT ;  /* 0x000000ff2900720b */ /* 0x000fe20003f6e000 */
[----:B0-----:R-:W-:-:S04]  /*0fb0*/  IMAD.WIDE R34, R5, 0x4, R34 ;  /* 0x0000000405227825 */ /* 0x001fc800078e0222 */
[----:B----4-:R-:W-:Y:S01]  /*0fc0*/  IMAD.WIDE R32, R5, 0x4, R32 ;  /* 0x0000000405207825 */ /* 0x010fe200078e0220 */
[----:B------:R0:W-:Y:S01]  /*0fd0*/  @!P1 STG.E.128 desc[UR4][R34.64], R20 ;  /* 0x0000001422009986 */ /* 0x0001e2000c101d04 */
[----:B--2---:R-:W-:Y:S02]  /*0fe0*/  SEL R12, R12, RZ, P6 ;  /* 0x000000ff0c0c7207 */ /* 0x004fe40003000000 */
[----:B------:R-:W-:Y:S02]  /*0ff0*/  SEL R13, R13, RZ, P6 ;  /* 0x000000ff0d0d7207 */ /* 0x000fe40003000000 */
[----:B------:R-:W-:Y:S02]  /*1000*/  SEL R15, R15, RZ, P6 ;  /* 0x000000ff0f0f7207 */ /* 0x000fe40003000000 */
[----:B------:R-:W-:Y:S02]  /*1010*/  SEL R14, R14, RZ, P6 ;  /* 0x000000ff0e0e7207 */ /* 0x000fe40003000000 */
[----:B---3--:R-:W-:-:S02]  /*1020*/  @P5 SEL R12, R16, RZ, P4 ;  /* 0x000000ff100c5207 */ /* 0x008fc40002000000 */
[----:B------:R-:W-:Y:S02]  /*1030*/  @P5 SEL R13, R17, RZ, P4 ;  /* 0x000000ff110d5207 */ /* 0x000fe40002000000 */
[----:B------:R-:W-:Y:S02]  /*1040*/  @P5 SEL R15, R19, RZ, P4 ;  /* 0x000000ff130f5207 */ /* 0x000fe40002000000 */
[----:B------:R-:W-:Y:S01]  /*1050*/  @P5 SEL R14, R18, RZ, P4 ;  /* 0x000000ff120e5207 */ /* 0x000fe20002000000 */
[----:B------:R-:W-:Y:S01]  /*1060*/  FADD R3, R12, -R3 ;  /* 0x800000030c037221 */ /* 0x000fe20000000000 */
[----:B------:R-:W-:Y:S01]  /*1070*/  FADD R11, R13, -R2 ;  /* 0x800000020d0b7221 */ /* 0x000fe20000000000 */
[----:B------:R-:W-:Y:S02]  /*1080*/  FADD R8, R15, -R8 ;  /* 0x800000080f087221 */ /* 0x000fe40000000000 */
[----:B------:R-:W-:Y:S01]  /*1090*/  FADD R7, R14, -R7 ;  /* 0x800000070e077221 */ /* 0x000fe20000000000 */
[----:B------:R-:W-:Y:S01]  /*10a0*/  FMUL R3, R10, R3 ;  /* 0x000000030a037220 */ /* 0x000fe20000400000 */
[----:B------:R-:W-:Y:S01]  /*10b0*/  FSETP.GEU.AND P4, PT, R40, RZ, PT ;  /* 0x000000ff2800720b */ /* 0x000fe20003f8e000 */
[----:B------:R-:W-:Y:S01]  /*10c0*/  FMUL R28, R28, R11 ;  /* 0x0000000b1c1c7220 */ /* 0x000fe20000400000 */
[----:B------:R-:W-:Y:S01]  /*10d0*/  FSETP.GEU.AND P5, PT, R39, RZ, PT ;  /* 0x000000ff2700720b */ /* 0x000fe20003fae000 */
[----:B------:R-:W-:Y:S01]  /*10e0*/  FMUL R2, R45, R8 ;  /* 0x000000082d027220 */ /* 0x000fe20000400000 */
[----:B------:R-:W-:Y:S01]  /*10f0*/  FMUL R30, R30, R7 ;  /* 0x000000071e1e7220 */ /* 0x000fe20000400000 */
[----:B------:R-:W-:Y:S01]  /*1100*/  FFMA R3, R3, R9, R26 ;  /* 0x0000000903037223 */ /* 0x000fe2000000001a */
[----:B------:R-:W-:Y:S01]  /*1110*/  SEL R11, R24, RZ, P2 ;  /* 0x000000ff180b7207 */ /* 0x000fe20001000000 */
[----:B------:R-:W-:Y:S01]  /*1120*/  FFMA R6, R28, R6, R25 ;  /* 0x000000061c067223 */ /* 0x000fe20000000019 */
[----:B------:R-:W-:Y:S01]  /*1130*/  SEL R10, R41, RZ, P3 ;  /* 0x000000ff290a7207 */ /* 0x000fe20001800000 */
[----:B------:R-:W-:Y:S01]  /*1140*/  FFMA R2, R2, R4, R29 ;  /* 0x0000000402027223 */ /* 0x000fe2000000001d */
[----:B------:R-:W-:Y:S01]  /*1150*/  SEL R9, R40, RZ, P4 ;  /* 0x000000ff28097207 */ /* 0x000fe20002000000 */
[----:B------:R-:W-:Y:S01]  /*1160*/  FFMA R0, R30, R0, R27 ;  /* 0x000000001e007223 */ /* 0x000fe2000000001b */
[----:B------:R-:W-:Y:S01]  /*1170*/  SEL R8, R39, RZ, P5 ;  /* 0x000000ff27087207 */ /* 0x000fe20002800000 */
[----:B------:R0:W-:Y:S01]  /*1180*/  @!P0 STG.E.128 desc[UR4][R34.64+0x800], R12 ;  /* 0x0008000c22008986 */ /* 0x0001e2000c101d04 */
[----:B------:R-:W-:-:S02]  /*1190*/  FSETP.GEU.AND P3, PT, R6, RZ, PT ;  /* 0x000000ff0600720b */ /* 0x000fc40003f6e000 */
[----:B------:R-:W-:Y:S01]  /*11a0*/  FSETP.GEU.AND P2, PT, R0, RZ, PT ;  /* 0x000000ff0000720b */ /* 0x000fe20003f4e000 */
[----:B------:R0:W-:Y:S01]  /*11b0*/  @!P1 STG.E.128 desc[UR4][R32.64], R8 ;  /* 0x0000000820009986 */ /* 0x0001e2000c101d04 */
[C---:B------:R-:W-:Y:S02]  /*11c0*/  FSETP.GEU.AND P1, PT, R2.reuse, RZ, PT ;  /* 0x000000ff0200720b */ /* 0x040fe40003f2e000 */
[----:B------:R-:W-:Y:S02]  /*11d0*/  FSETP.GEU.AND P4, PT, R3, RZ, PT ;  /* 0x000000ff0300720b */ /* 0x000fe40003f8e000 */
[----:B------:R-:W-:Y:S02]  /*11e0*/  SEL R19, R2, RZ, P1 ;  /* 0x000000ff02137207 */ /* 0x000fe40000800000 */
[----:B------:R-:W-:Y:S02]  /*11f0*/  SEL R18, R0, RZ, P2 ;  /* 0x000000ff00127207 */ /* 0x000fe40001000000 */
[----:B------:R-:W-:-:S02]  /*1200*/  SEL R17, R6, RZ, P3 ;  /* 0x000000ff06117207 */ /* 0x000fc40001800000 */
[----:B------:R-:W-:Y:S01]  /*1210*/  SEL R16, R3, RZ, P4 ;  /* 0x000000ff03107207 */ /* 0x000fe20002000000 */
[----:B0-----:R-:W-:Y:S06]  /*1220*/  @P0 EXIT ;  /* 0x000000000000094d */ /* 0x001fec0003800000 */
[----:B------:R-:W-:Y:S01]  /*1230*/  STG.E.128 desc[UR4][R32.64+0x800], R16 ;  /* 0x0008001020007986 */ /* 0x000fe2000c101d04 */
[----:B------:R-:W-:Y:S05]  /*1240*/  EXIT ;  /* 0x000000000000794d */ /* 0x000fea0003800000 */
.L_x_0:
[----:B------:R-:W-:-:S00]  /*1250*/  BRA `(.L_x_0) ;  /* 0xfffffffc00fc7947 */ /* 0x000fc0000383ffff */
[----:B------:R-:W-:-:S00]  /*1260*/  NOP ;  /* 0x0000000000007918 */ /* 0x000fc00000000000 */
        /* <DEDUP_REMOVED lines=9> */
.L_x_1:


//--------------------- .nv.global.init           --------------------------
	.section	.nv.global.init,"aw",@progbits
.nv.global.init:
	.type		_$_str,@object
	.size		_$_str,(_$_str_$_2 - _$_str)
_$_str:
        /*0000*/ 	.byte	0x5f, 0x5f, 0x43, 0x55, 0x44, 0x41, 0x5f, 0x46, 0x54, 0x5a, 0x00
	.type		_$_str_$_2,@object
	.size		_$_str_$_2,(.L_1 - _$_str_$_2)
_$_str_$_2:
        /*000b*/ 	.byte	0x5f, 0x5f, 0x43, 0x55, 0x44, 0x41, 0x5f, 0x50, 0x52, 0x45, 0x43, 0x5f, 0x53, 0x51, 0x52, 0x54
        /*001b*/ 	.byte	0x00
.L_1:


//--------------------- .nv.constant0.triton_poi_fused__native_batch_norm_legit_no_training_cat_relu_6 --------------------------
	.section	.nv.constant0.triton_poi_fused__native_batch_norm_legit_no_training_cat_relu_6,"a",@progbits
	.sectionflags	@""
	.align	4
.nv.constant0.triton_poi_fused__native_batch_norm_legit_no_training_cat_relu_6:
	.zero		596
